//
// Generated by NVIDIA NVVM Compiler
//
// Compiler Build ID: CL-36424714
// Cuda compilation tools, release 13.0, V13.0.88
// Based on NVVM 20.0.0
//

.version 9.0
.target sm_100
.address_size 64

	// .globl	_Z18calcular_C2_kernelPiS_S_dii

.visible .entry _Z18calcular_C2_kernelPiS_S_dii(
	.param .u64 .ptr .align 1 _Z18calcular_C2_kernelPiS_S_dii_param_0,
	.param .u64 .ptr .align 1 _Z18calcular_C2_kernelPiS_S_dii_param_1,
	.param .u64 .ptr .align 1 _Z18calcular_C2_kernelPiS_S_dii_param_2,
	.param .f64 _Z18calcular_C2_kernelPiS_S_dii_param_3,
	.param .u32 _Z18calcular_C2_kernelPiS_S_dii_param_4,
	.param .u32 _Z18calcular_C2_kernelPiS_S_dii_param_5
)
{
	.reg .pred 	%p<4>;
	.reg .b32 	%r<17>;
	.reg .b64 	%rd<11>;
	.reg .b64 	%fd<8>;

	ld.param.u64 	%rd1, [_Z18calcular_C2_kernelPiS_S_dii_param_0];
	ld.param.u64 	%rd2, [_Z18calcular_C2_kernelPiS_S_dii_param_1];
	ld.param.u64 	%rd3, [_Z18calcular_C2_kernelPiS_S_dii_param_2];
	ld.param.f64 	%fd1, [_Z18calcular_C2_kernelPiS_S_dii_param_3];
	ld.param.u32 	%r4, [_Z18calcular_C2_kernelPiS_S_dii_param_4];
	ld.param.u32 	%r5, [_Z18calcular_C2_kernelPiS_S_dii_param_5];
	mov.u32 	%r6, %ctaid.x;
	mov.u32 	%r7, %ntid.x;
	mov.u32 	%r8, %tid.x;
	mad.lo.s32 	%r1, %r6, %r7, %r8;
	mov.u32 	%r9, %ctaid.y;
	mov.u32 	%r10, %ntid.y;
	mov.u32 	%r11, %tid.y;
	mad.lo.s32 	%r12, %r9, %r10, %r11;
	setp.ge.s32 	%p1, %r1, %r4;
	setp.ge.s32 	%p2, %r12, %r5;
	or.pred  	%p3, %p1, %p2;
	@%p3 bra 	$L__BB0_2;
	cvta.to.global.u64 	%rd4, %rd1;
	cvta.to.global.u64 	%rd5, %rd2;
	cvta.to.global.u64 	%rd6, %rd3;
	mad.lo.s32 	%r13, %r5, %r1, %r12;
	mul.wide.s32 	%rd7, %r13, 4;
	add.s64 	%rd8, %rd4, %rd7;
	ld.global.u32 	%r14, [%rd8];
	cvt.rn.f64.s32 	%fd2, %r14;
	mov.f64 	%fd3, 0d3FF0000000000000;
	sub.f64 	%fd4, %fd3, %fd1;
	add.s64 	%rd9, %rd5, %rd7;
	ld.global.u32 	%r15, [%rd9];
	cvt.rn.f64.s32 	%fd5, %r15;
	mul.f64 	%fd6, %fd4, %fd5;
	fma.rn.f64 	%fd7, %fd1, %fd2, %fd6;
	cvt.rzi.s32.f64 	%r16, %fd7;
	add.s64 	%rd10, %rd6, %rd7;
	st.global.u32 	[%rd10], %r16;
$L__BB0_2:
	ret;

}


// ===== COMPILED SASS (sm_100) =====

	.target	sm_100

	.elftype	@"ET_EXEC"


//--------------------- .note.nv.tkinfo           --------------------------
	.section	.note.nv.tkinfo,"",@"SHT_NOTE"
	.sectionflags	@"SHF_NOTE_NV_TKINFO"
	.tkinfo
        /*0018*/ 	.word	0x00000002
        /*0030*/ 	.string	""
        /*0030*/ 	.string	"ptxas"
        /*0030*/ 	.string	"Cuda compilation tools, release 13.0, V13.0.88"
        /*0030*/ 	.string	"Build cuda_13.0.r13.0/compiler.36424714_0"
        /*0030*/ 	.string	"-arch sm_100 -m 64 "



//--------------------- .note.nv.cuinfo           --------------------------
	.section	.note.nv.cuinfo,"",@"SHT_NOTE"
	.sectionflags	@"SHF_NOTE_NV_CUINFO"
        /*0018*/ 	.short	0x0002
        /*001a*/ 	.short	0x0064
        /*001c*/ 	.short	0x0082
	.zero		2


//--------------------- .nv.info                  --------------------------
	.section	.nv.info,"",@"SHT_CUDA_INFO"
	.align	4


	//----- nvinfo : EIATTR_REGCOUNT
	.align		4
        /*0000*/ 	.byte	0x04, 0x2f
        /*0002*/ 	.short	(.L_1 - .L_0)
	.align		4
.L_0:
        /*0004*/ 	.word	index@(_Z18calcular_C2_kernelPiS_S_dii)
        /*0008*/ 	.word	0x00000014


	//----- nvinfo : EIATTR_FRAME_SIZE
	.align		4
.L_1:
        /*000c*/ 	.byte	0x04, 0x11
        /*000e*/ 	.short	(.L_3 - .L_2)
	.align		4
.L_2:
        /*0010*/ 	.word	index@(_Z18calcular_C2_kernelPiS_S_dii)
        /*0014*/ 	.word	0x00000000


	//----- nvinfo : EIATTR_MIN_STACK_SIZE
	.align		4
.L_3:
        /*0018*/ 	.byte	0x04, 0x12
        /*001a*/ 	.short	(.L_5 - .L_4)
	.align		4
.L_4:
        /*001c*/ 	.word	index@(_Z18calcular_C2_kernelPiS_S_dii)
        /*0020*/ 	.word	0x00000000
.L_5:


//--------------------- .nv.compat                --------------------------
	.section	.nv.compat,"",@"SHT_CUDA_COMPAT_INFO"
	.align	4
        /*0000*/ 	.byte	0x02, 0x09, 0x00, 0x00, 0x02, 0x02, 0x01, 0x00, 0x02, 0x05, 0x05, 0x00, 0x03, 0x07, 0x01, 0x01
        /*0010*/ 	.byte	0x02, 0x03, 0x00, 0x00, 0x02, 0x06, 0x01, 0x00, 0x04, 0x0b, 0x08, 0x00, 0x01, 0x00, 0x00, 0x00
        /*0020*/ 	.byte	0x00, 0x00, 0x00, 0x00


//--------------------- .nv.info._Z18calcular_C2_kernelPiS_S_dii --------------------------
	.section	.nv.info._Z18calcular_C2_kernelPiS_S_dii,"",@"SHT_CUDA_INFO"
	.sectionflags	@""
	.align	4


	//----- nvinfo : EIATTR_CUDA_API_VERSION
	.align		4
        /*0000*/ 	.byte	0x04, 0x37
        /*0002*/ 	.short	(.L_7 - .L_6)
.L_6:
        /*0004*/ 	.word	0x00000082


	//----- nvinfo : EIATTR_KPARAM_INFO
	.align		4
.L_7:
        /*0008*/ 	.byte	0x04, 0x17
        /*000a*/ 	.short	(.L_9 - .L_8)
.L_8:
        /*000c*/ 	.word	0x00000000
        /*0010*/ 	.short	0x0005
        /*0012*/ 	.short	0x0024
        /*0014*/ 	.byte	0x00, 0xf0, 0x11, 0x00


	//----- nvinfo : EIATTR_KPARAM_INFO
	.align		4
.L_9:
        /*0018*/ 	.byte	0x04, 0x17
        /*001a*/ 	.short	(.L_11 - .L_10)
.L_10:
        /*001c*/ 	.word	0x00000000
        /*0020*/ 	.short	0x0004
        /*0022*/ 	.short	0x0020
        /*0024*/ 	.byte	0x00, 0xf0, 0x11, 0x00


	//----- nvinfo : EIATTR_KPARAM_INFO
	.align		4
.L_11:
        /*0028*/ 	.byte	0x04, 0x17
        /*002a*/ 	.short	(.L_13 - .L_12)
.L_12:
        /*002c*/ 	.word	0x00000000
        /*0030*/ 	.short	0x0003
        /*0032*/ 	.short	0x0018
        /*0034*/ 	.byte	0x00, 0xf0, 0x21, 0x00


	//----- nvinfo : EIATTR_KPARAM_INFO
	.align		4
.L_13:
        /*0038*/ 	.byte	0x04, 0x17
        /*003a*/ 	.short	(.L_15 - .L_14)
.L_14:
        /*003c*/ 	.word	0x00000000
        /*0040*/ 	.short	0x0002
        /*0042*/ 	.short	0x0010
        /*0044*/ 	.byte	0x00, 0xf5, 0x21, 0x00


	//----- nvinfo : EIATTR_KPARAM_INFO
	.align		4
.L_15:
        /*0048*/ 	.byte	0x04, 0x17
        /*004a*/ 	.short	(.L_17 - .L_16)
.L_16:
        /*004c*/ 	.word	0x00000000
        /*0050*/ 	.short	0x0001
        /*0052*/ 	.short	0x0008
        /*0054*/ 	.byte	0x00, 0xf5, 0x21, 0x00


	//----- nvinfo : EIATTR_KPARAM_INFO
	.align		4
.L_17:
        /*0058*/ 	.byte	0x04, 0x17
        /*005a*/ 	.short	(.L_19 - .L_18)
.L_18:
        /*005c*/ 	.word	0x00000000
        /*0060*/ 	.short	0x0000
        /*0062*/ 	.short	0x0000
        /*0064*/ 	.byte	0x00, 0xf5, 0x21, 0x00


	//----- nvinfo : EIATTR_SPARSE_MMA_MASK
	.align		4
.L_19:
        /*0068*/ 	.byte	0x03, 0x50
        /*006a*/ 	.short	0x0000


	//----- nvinfo : EIATTR_MAXREG_COUNT
	.align		4
        /*006c*/ 	.byte	0x03, 0x1b
        /*006e*/ 	.short	0x00ff


	//----- nvinfo : EIATTR_MERCURY_ISA_VERSION
	.align		4
        /*0070*/ 	.byte	0x03, 0x5f
        /*0072*/ 	.short	0x0101


	//----- nvinfo : EIATTR_VRC_CTA_INIT_COUNT
	.align		4
        /*0074*/ 	.byte	0x02, 0x4a
	.zero		1
	.zero		1


	//----- nvinfo : EIATTR_EXIT_INSTR_OFFSETS
	.align		4
        /*0078*/ 	.byte	0x04, 0x1c
        /*007a*/ 	.short	(.L_21 - .L_20)


	//   ....[0]....
.L_20:
        /*007c*/ 	.word	0x000000c0


	//   ....[1]....
        /*0080*/ 	.word	0x000001f0


	//----- nvinfo : EIATTR_CBANK_PARAM_SIZE
	.align		4
.L_21:
        /*0084*/ 	.byte	0x03, 0x19
        /*0086*/ 	.short	0x0028


	//----- nvinfo : EIATTR_PARAM_CBANK
	.align		4
        /*0088*/ 	.byte	0x04, 0x0a
        /*008a*/ 	.short	(.L_23 - .L_22)
	.align		4
.L_22:
        /*008c*/ 	.word	index@(.nv.constant0._Z18calcular_C2_kernelPiS_S_dii)
        /*0090*/ 	.short	0x0380
        /*0092*/ 	.short	0x0028


	//----- nvinfo : EIATTR_SW_WAR
	.align		4
.L_23:
        /*0094*/ 	.byte	0x04, 0x36
        /*0096*/ 	.short	(.L_25 - .L_24)
.L_24:
        /*0098*/ 	.word	0x00000008
.L_25:


//--------------------- .nv.callgraph             --------------------------
	.section	.nv.callgraph,"",@"SHT_CUDA_CALLGRAPH"
	.align	4
	.sectionentsize	8
	.align		4
        /*0000*/ 	.word	0x00000000
	.align		4
        /*0004*/ 	.word	0xffffffff
	.align		4
        /*0008*/ 	.word	0x00000000
	.align		4
        /*000c*/ 	.word	0xfffffffe
	.align		4
        /*0010*/ 	.word	0x00000000
	.align		4
        /*0014*/ 	.word	0xfffffffd
	.align		4
        /*0018*/ 	.word	0x00000000
	.align		4
        /*001c*/ 	.word	0xfffffffc


//--------------------- .text._Z18calcular_C2_kernelPiS_S_dii --------------------------
	.section	.text._Z18calcular_C2_kernelPiS_S_dii,"ax",@progbits
	.align	128
        .global         _Z18calcular_C2_kernelPiS_S_dii
        .type           _Z18calcular_C2_kernelPiS_S_dii,@function
        .size           _Z18calcular_C2_kernelPiS_S_dii,(.L_x_1 - _Z18calcular_C2_kernelPiS_S_dii)
        .other          _Z18calcular_C2_kernelPiS_S_dii,@"STO_CUDA_ENTRY STV_DEFAULT"
_Z18calcular_C2_kernelPiS_S_dii:
.text._Z18calcular_C2_kernelPiS_S_dii:
[----:B------:R-:W-:Y:S01]  /*0000*/  LDC R1, c[0x0][0x37c] ;  /* 0x0000df00ff017b82 */ /* 0x000fe20000000800 */
[----:B------:R-:W0:Y:S07]  /*0010*/  S2R R2, SR_TID.Y ;  /* 0x0000000000027919 */ /* 0x000e2e0000002200 */
[----:B------:R-:W1:Y:S01]  /*0020*/  LDC R0, c[0x0][0x360] ;  /* 0x0000d800ff007b82 */ /* 0x000e620000000800 */
[----:B------:R-:W2:Y:S01]  /*0030*/  LDCU.64 UR6, c[0x0][0x3a0] ;  /* 0x00007400ff0677ac */ /* 0x000ea20008000a00 */
[----:B------:R-:W1:Y:S06]  /*0040*/  S2R R3, SR_TID.X ;  /* 0x0000000000037919 */ /* 0x000e6c0000002100 */
[----:B------:R-:W0:Y:S08]  /*0050*/  S2UR UR5, SR_CTAID.Y ;  /* 0x00000000000579c3 */ /* 0x000e300000002600 */
[----:B------:R-:W0:Y:S08]  /*0060*/  LDC R5, c[0x0][0x364] ;  /* 0x0000d900ff057b82 */ /* 0x000e300000000800 */
[----:B------:R-:W1:Y:S01]  /*0070*/  S2UR UR4, SR_CTAID.X ;  /* 0x00000000000479c3 */ /* 0x000e620000002500 */
[----:B0-----:R-:W-:-:S05]  /*0080*/  IMAD R5, R5, UR5, R2 ;  /* 0x0000000505057c24 */ /* 0x001fca000f8e0202 */
[----:B--2---:R-:W-:Y:S01]  /*0090*/  ISETP.GE.AND P0, PT, R5, UR7, PT ;  /* 0x0000000705007c0c */ /* 0x004fe2000bf06270 */
[----:B-1----:R-:W-:-:S05]  /*00a0*/  IMAD R0, R0, UR4, R3 ;  /* 0x0000000400007c24 */ /* 0x002fca000f8e0203 */
[----:B------:R-:W-:-:S13]  /*00b0*/  ISETP.GE.OR P0, PT, R0, UR6, P0 ;  /* 0x0000000600007c0c */ /* 0x000fda0008706670 */
[----:B------:R-:W-:Y:S05]  /*00c0*/  @P0 EXIT ;  /* 0x000000000000094d */ /* 0x000fea0003800000 */
[----:B------:R-:W0:Y:S01]  /*00d0*/  LDC.64 R8, c[0x0][0x388] ;  /* 0x0000e200ff087b82 */ /* 0x000e220000000a00 */
[----:B------:R-:W1:Y:S01]  /*00e0*/  LDCU.64 UR4, c[0x0][0x358] ;  /* 0x00006b00ff0477ac */ /* 0x000e620008000a00 */
[----:B------:R-:W-:-:S06]  /*00f0*/  IMAD R17, R0, UR7, R5 ;  /* 0x0000000700117c24 */ /* 0x000fcc000f8e0205 */
[----:B------:R-:W2:Y:S08]  /*0100*/  LDC.64 R2, c[0x0][0x380] ;  /* 0x0000e000ff027b82 */ /* 0x000eb00000000a00 */
[----:B------:R-:W3:Y:S01]  /*0110*/  LDC.64 R12, c[0x0][0x398] ;  /* 0x0000e600ff0c7b82 */ /* 0x000ee20000000a00 */
[----:B0-----:R-:W-:-:S07]  /*0120*/  IMAD.WIDE R8, R17, 0x4, R8 ;  /* 0x0000000411087825 */ /* 0x001fce00078e0208 */
[----:B------:R-:W0:Y:S01]  /*0130*/  LDC.64 R14, c[0x0][0x390] ;  /* 0x0000e400ff0e7b82 */ /* 0x000e220000000a00 */
[----:B-1----:R-:W4:Y:S01]  /*0140*/  LDG.E R8, desc[UR4][R8.64] ;  /* 0x0000000408087981 */ /* 0x002f22000c1e1900 */
[----:B--2---:R-:W-:-:S06]  /*0150*/  IMAD.WIDE R2, R17, 0x4, R2 ;  /* 0x0000000411027825 */ /* 0x004fcc00078e0202 */
[----:B------:R-:W2:Y:S01]  /*0160*/  LDG.E R2, desc[UR4][R2.64] ;  /* 0x0000000402027981 */ /* 0x000ea2000c1e1900 */
[----:B---3--:R-:W-:Y:S01]  /*0170*/  DADD R6, -R12, 1 ;  /* 0x3ff000000c067429 */ /* 0x008fe20000000100 */
[----:B----4-:R-:W1:Y:S08]  /*0180*/  I2F.F64 R10, R8 ;  /* 0x00000008000a7312 */ /* 0x010e700000201c00 */
[----:B--2---:R-:W2:Y:S01]  /*0190*/  I2F.F64 R4, R2 ;  /* 0x0000000200047312 */ /* 0x004ea20000201c00 */
[----:B-1----:R-:W-:-:S08]  /*01a0*/  DMUL R6, R6, R10 ;  /* 0x0000000a06067228 */ /* 0x002fd00000000000 */
[----:B--2---:R-:W-:Y:S01]  /*01b0*/  DFMA R4, R4, R12, R6 ;  /* 0x0000000c0404722b */ /* 0x004fe20000000006 */
[----:B0-----:R-:W-:-:S09]  /*01c0*/  IMAD.WIDE R6, R17, 0x4, R14 ;  /* 0x0000000411067825 */ /* 0x001fd200078e020e */
[----:B------:R-:W0:Y:S02]  /*01d0*/  F2I.F64.TRUNC R5, R4 ;  /* 0x0000000400057311 */ /* 0x000e24000030d100 */
[----:B0-----:R-:W-:Y:S01]  /*01e0*/  STG.E desc[UR4][R6.64], R5 ;  /* 0x0000000506007986 */ /* 0x001fe2000c101904 */
[----:B------:R-:W-:Y:S05]  /*01f0*/  EXIT ;  /* 0x000000000000794d */ /* 0x000fea0003800000 */
.L_x_0:
[----:B------:R-:W-:-:S00]  /*0200*/  BRA `(.L_x_0) ;  /* 0xfffffffc00fc7947 */ /* 0x000fc0000383ffff */
[----:B------:R-:W-:-:S00]  /*0210*/  NOP ;  /* 0x0000000000007918 */ /* 0x000fc00000000000 */
        /* <DEDUP_REMOVED lines=14> */
.L_x_1:


//--------------------- .nv.shared.reserved.0     --------------------------
	.section	.nv.shared.reserved.0,"aw",@nobits
	.weak		__nv_reservedSMEM_offset_0_alias
	.size		__nv_reservedSMEM_offset_0_alias, 0, 64
	.other		__nv_reservedSMEM_offset_0_alias,@"STO_CUDA_RESERVED_SHARED STV_DEFAULT"
__nv_reservedSMEM_offset_0_alias:
	.zero		0
	.zero		64


//--------------------- .nv.constant0._Z18calcular_C2_kernelPiS_S_dii --------------------------
	.section	.nv.constant0._Z18calcular_C2_kernelPiS_S_dii,"a",@progbits
	.sectionflags	@""
	.align	4
.nv.constant0._Z18calcular_C2_kernelPiS_S_dii:
	.zero		936


//--------------------- SYMBOLS --------------------------

	.type		.nv.reservedSmem.offset0,@object
	.size		.nv.reservedSmem.offset0,0x4
